//
// Generated by NVIDIA NVVM Compiler
//
// Compiler Build ID: CL-36424714
// Cuda compilation tools, release 13.0, V13.0.88
// Based on NVVM 20.0.0
//

.version 9.0
.target sm_100
.address_size 64

	// .globl	_Z15integrandKernelPdS_
.func  (.param .align 16 .b8 func_retval0[16]) __internal_trig_reduction_slowpathd
(
	.param .b64 __internal_trig_reduction_slowpathd_param_0
)
;
.global .align 8 .b8 __cudart_i2opi_d[144] = {8, 93, 141, 31, 177, 95, 251, 107, 234, 146, 82, 138, 247, 57, 7, 61, 123, 241, 229, 235, 199, 186, 39, 117, 45, 234, 95, 158, 102, 63, 70, 79, 183, 9, 203, 39, 207, 126, 54, 109, 31, 109, 10, 90, 139, 17, 47, 239, 15, 152, 5, 222, 255, 151, 248, 31, 59, 40, 249, 189, 139, 95, 132, 156, 244, 57, 83, 131, 57, 214, 145, 57, 65, 126, 95, 180, 38, 112, 156, 233, 132, 68, 187, 46, 245, 53, 130, 232, 62, 167, 41, 177, 28, 235, 29, 254, 28, 146, 209, 9, 234, 46, 73, 6, 224, 210, 77, 66, 58, 110, 36, 183, 97, 197, 187, 222, 171, 99, 81, 254, 65, 144, 67, 60, 153, 149, 98, 219, 192, 221, 52, 245, 209, 87, 39, 252, 41, 21, 68, 78, 110, 131, 249, 162};
.global .align 16 .b8 __cudart_sin_cos_coeffs[128] = {70, 210, 176, 44, 241, 229, 90, 190, 146, 227, 172, 105, 227, 29, 199, 62, 161, 98, 219, 25, 160, 1, 42, 191, 24, 8, 17, 17, 17, 17, 129, 63, 84, 85, 85, 85, 85, 85, 197, 191, 0, 0, 0, 0, 0, 0, 0, 0, 0, 0, 0, 0, 0, 0, 0, 0, 100, 129, 253, 32, 131, 255, 168, 189, 40, 133, 239, 193, 167, 238, 33, 62, 217, 230, 6, 142, 79, 126, 146, 190, 233, 188, 221, 25, 160, 1, 250, 62, 71, 93, 193, 22, 108, 193, 86, 191, 81, 85, 85, 85, 85, 85, 165, 63, 0, 0, 0, 0, 0, 0, 224, 191, 0, 0, 0, 0, 0, 0, 240, 63};

.visible .entry _Z15integrandKernelPdS_(
	.param .u64 .ptr .align 1 _Z15integrandKernelPdS__param_0,
	.param .u64 .ptr .align 1 _Z15integrandKernelPdS__param_1
)
{
	.reg .pred 	%p<5>;
	.reg .b32 	%r<11>;
	.reg .b64 	%rd<13>;
	.reg .b64 	%fd<34>;

	ld.param.u64 	%rd2, [_Z15integrandKernelPdS__param_0];
	ld.param.u64 	%rd1, [_Z15integrandKernelPdS__param_1];
	cvta.to.global.u64 	%rd3, %rd2;
	mov.u32 	%r1, %tid.x;
	mul.wide.u32 	%rd4, %r1, 8;
	add.s64 	%rd5, %rd3, %rd4;
	ld.global.f64 	%fd1, [%rd5];
	abs.f64 	%fd2, %fd1;
	setp.neu.f64 	%p1, %fd2, 0d7FF0000000000000;
	@%p1 bra 	$L__BB0_2;
	mov.f64 	%fd12, 0d0000000000000000;
	mul.rn.f64 	%fd33, %fd1, %fd12;
	mov.b32 	%r10, 0;
	bra.uni 	$L__BB0_4;
$L__BB0_2:
	mul.f64 	%fd7, %fd1, 0d3FE45F306DC9C883;
	cvt.rni.s32.f64 	%r10, %fd7;
	cvt.rn.f64.s32 	%fd8, %r10;
	fma.rn.f64 	%fd9, %fd8, 0dBFF921FB54442D18, %fd1;
	fma.rn.f64 	%fd10, %fd8, 0dBC91A62633145C00, %fd9;
	fma.rn.f64 	%fd33, %fd8, 0dB97B839A252049C0, %fd10;
	setp.ltu.f64 	%p2, %fd2, 0d41E0000000000000;
	@%p2 bra 	$L__BB0_4;
	{ // callseq 0, 0
	.param .b64 param0;
	st.param.f64 	[param0], %fd1;
	.param .align 16 .b8 retval0[16];
	call.uni (retval0), 
	__internal_trig_reduction_slowpathd, 
	(
	param0
	);
	ld.param.f64 	%fd33, [retval0];
	ld.param.b32 	%r10, [retval0+8];
	} // callseq 0
$L__BB0_4:
	cvta.to.global.u64 	%rd6, %rd1;
	shl.b32 	%r7, %r10, 6;
	cvt.u64.u32 	%rd7, %r7;
	and.b64  	%rd8, %rd7, 64;
	mov.u64 	%rd9, __cudart_sin_cos_coeffs;
	add.s64 	%rd10, %rd9, %rd8;
	mul.rn.f64 	%fd13, %fd33, %fd33;
	and.b32  	%r8, %r10, 1;
	setp.eq.b32 	%p3, %r8, 1;
	selp.f64 	%fd14, 0dBDA8FF8320FD8164, 0d3DE5DB65F9785EBA, %p3;
	ld.global.nc.v2.f64 	{%fd15, %fd16}, [%rd10];
	fma.rn.f64 	%fd17, %fd14, %fd13, %fd15;
	fma.rn.f64 	%fd18, %fd17, %fd13, %fd16;
	ld.global.nc.v2.f64 	{%fd19, %fd20}, [%rd10+16];
	fma.rn.f64 	%fd21, %fd18, %fd13, %fd19;
	fma.rn.f64 	%fd22, %fd21, %fd13, %fd20;
	ld.global.nc.v2.f64 	{%fd23, %fd24}, [%rd10+32];
	fma.rn.f64 	%fd25, %fd22, %fd13, %fd23;
	fma.rn.f64 	%fd26, %fd25, %fd13, %fd24;
	fma.rn.f64 	%fd27, %fd26, %fd33, %fd33;
	fma.rn.f64 	%fd28, %fd26, %fd13, 0d3FF0000000000000;
	selp.f64 	%fd29, %fd28, %fd27, %p3;
	and.b32  	%r9, %r10, 2;
	setp.eq.s32 	%p4, %r9, 0;
	mov.f64 	%fd30, 0d0000000000000000;
	sub.f64 	%fd31, %fd30, %fd29;
	selp.f64 	%fd32, %fd29, %fd31, %p4;
	add.s64 	%rd12, %rd6, %rd4;
	st.global.f64 	[%rd12], %fd32;
	ret;

}
.func  (.param .align 16 .b8 func_retval0[16]) __internal_trig_reduction_slowpathd(
	.param .b64 __internal_trig_reduction_slowpathd_param_0
)
{
	.local .align 8 .b8 	__local_depot1[40];
	.reg .b64 	%SP;
	.reg .b64 	%SPL;
	.reg .pred 	%p<10>;
	.reg .b32 	%r<47>;
	.reg .b64 	%rd<74>;
	.reg .b64 	%fd<5>;

	mov.u64 	%SPL, __local_depot1;
	ld.param.f64 	%fd4, [__internal_trig_reduction_slowpathd_param_0];
	add.u64 	%rd1, %SPL, 0;
	{
	.reg .b32 %temp; 
	mov.b64 	{%temp, %r1}, %fd4;
	}
	shr.u32 	%r2, %r1, 20;
	and.b32  	%r3, %r2, 2047;
	setp.eq.s32 	%p1, %r3, 2047;
	mov.b32 	%r46, 0;
	@%p1 bra 	$L__BB1_9;
	add.s32 	%r20, %r3, -1024;
	mov.b64 	%rd20, %fd4;
	shl.b64 	%rd2, %rd20, 11;
	shr.u32 	%r4, %r20, 6;
	sub.s32 	%r45, 15, %r4;
	sub.s32 	%r21, 19, %r4;
	setp.lt.u32 	%p2, %r20, 128;
	selp.b32 	%r6, 18, %r21, %p2;
	setp.ge.s32 	%p3, %r45, %r6;
	mov.b64 	%rd70, 0;
	@%p3 bra 	$L__BB1_4;
	add.s32 	%r23, %r6, %r4;
	neg.s32 	%r43, %r23;
	or.b64  	%rd3, %rd2, -9223372036854775808;
	mov.b64 	%rd70, 0;
	mov.b32 	%r42, 0;
	mov.u64 	%rd25, __cudart_i2opi_d;
	mov.u32 	%r44, %r45;
$L__BB1_3:
	.pragma "nounroll";
	mul.wide.s32 	%rd22, %r42, 8;
	add.s64 	%rd23, %rd1, %rd22;
	mul.wide.s32 	%rd24, %r44, 8;
	add.s64 	%rd26, %rd25, %rd24;
	ld.global.nc.u64 	%rd27, [%rd26];
	{
	.reg .u32 %r0, %r1, %r2, %r3, %alo, %ahi, %blo, %bhi, %clo, %chi;
	mov.b64 	{%alo,%ahi}, %rd27;
	mov.b64 	{%blo,%bhi}, %rd3;
	mov.b64 	{%clo,%chi}, %rd70;
	mad.lo.cc.u32 	%r0, %alo, %blo, %clo;
	madc.hi.cc.u32 	%r1, %alo, %blo, %chi;
	madc.hi.u32 	%r2, %alo, %bhi, 0;
	mad.lo.cc.u32 	%r1, %alo, %bhi, %r1;
	madc.hi.cc.u32 	%r2, %ahi, %blo, %r2;
	madc.hi.u32 	%r3, %ahi, %bhi, 0;
	mad.lo.cc.u32 	%r1, %ahi, %blo, %r1;
	madc.lo.cc.u32 	%r2, %ahi, %bhi, %r2;
	addc.u32 	%r3, %r3, 0;
	mov.b64 	%rd28, {%r0,%r1};
	mov.b64 	%rd70, {%r2,%r3};
	}
	st.local.u64 	[%rd23], %rd28;
	add.s32 	%r44, %r44, 1;
	add.s32 	%r43, %r43, 1;
	add.s32 	%r42, %r42, 1;
	setp.ne.s32 	%p4, %r43, -15;
	mov.u32 	%r45, %r6;
	@%p4 bra 	$L__BB1_3;
$L__BB1_4:
	cvt.s64.s32 	%rd29, %r45;
	cvt.u64.u32 	%rd30, %r4;
	add.s64 	%rd31, %rd30, %rd29;
	shl.b64 	%rd32, %rd31, 3;
	add.s64 	%rd33, %rd1, %rd32;
	st.local.u64 	[%rd33+-120], %rd70;
	and.b32  	%r15, %r2, 63;
	ld.local.u64 	%rd72, [%rd1+16];
	ld.local.u64 	%rd71, [%rd1+24];
	setp.eq.s32 	%p5, %r15, 0;
	@%p5 bra 	$L__BB1_6;
	shl.b64 	%rd34, %rd71, %r15;
	shr.u64 	%rd35, %rd72, 1;
	xor.b32  	%r24, %r15, 63;
	shr.u64 	%rd36, %rd35, %r24;
	or.b64  	%rd71, %rd34, %rd36;
	ld.local.u64 	%rd37, [%rd1+8];
	shl.b64 	%rd38, %rd72, %r15;
	shr.u64 	%rd39, %rd37, 1;
	shr.u64 	%rd40, %rd39, %r24;
	or.b64  	%rd72, %rd38, %rd40;
$L__BB1_6:
	and.b32  	%r25, %r1, -2147483648;
	shr.u64 	%rd41, %rd71, 62;
	cvt.u32.u64 	%r26, %rd41;
	mov.b64 	{%r27, %r28}, %rd71;
	mov.b64 	{%r29, %r30}, %rd72;
	shf.l.wrap.b32 	%r31, %r30, %r27, 2;
	shf.l.wrap.b32 	%r32, %r27, %r28, 2;
	mov.b64 	%rd42, {%r31, %r32};
	shl.b64 	%rd43, %rd72, 2;
	shr.u64 	%rd44, %rd42, 63;
	cvt.u32.u64 	%r33, %rd44;
	add.s32 	%r34, %r33, %r26;
	setp.eq.s32 	%p6, %r25, 0;
	neg.s32 	%r35, %r34;
	selp.b32 	%r46, %r34, %r35, %p6;
	setp.gt.s64 	%p7, %rd42, -1;
	mov.b64 	%rd45, 0;
	{
	.reg .u32 %r0, %r1, %r2, %r3, %a0, %a1, %a2, %a3, %b0, %b1, %b2, %b3;
	mov.b64 	{%a0,%a1}, %rd45;
	mov.b64 	{%a2,%a3}, %rd45;
	mov.b64 	{%b0,%b1}, %rd43;
	mov.b64 	{%b2,%b3}, %rd42;
	sub.cc.u32 	%r0, %a0, %b0;
	subc.cc.u32 	%r1, %a1, %b1;
	subc.cc.u32 	%r2, %a2, %b2;
	subc.u32 	%r3, %a3, %b3;
	mov.b64 	%rd46, {%r0,%r1};
	mov.b64 	%rd47, {%r2,%r3};
	}
	xor.b32  	%r36, %r25, -2147483648;
	selp.b64 	%rd73, %rd42, %rd47, %p7;
	selp.b64 	%rd14, %rd43, %rd46, %p7;
	selp.b32 	%r17, %r25, %r36, %p7;
	clz.b64 	%r37, %rd73;
	cvt.u64.u32 	%rd15, %r37;
	setp.eq.s32 	%p8, %r37, 0;
	@%p8 bra 	$L__BB1_8;
	cvt.u32.u64 	%r38, %rd15;
	and.b32  	%r39, %r38, 63;
	shl.b64 	%rd48, %rd73, %r39;
	shr.u64 	%rd49, %rd14, 1;
	not.b32 	%r40, %r38;
	and.b32  	%r41, %r40, 63;
	shr.u64 	%rd50, %rd49, %r41;
	or.b64  	%rd73, %rd48, %rd50;
$L__BB1_8:
	mov.b64 	%rd51, -3958705157555305931;
	{
	.reg .u32 %r0, %r1, %r2, %r3, %alo, %ahi, %blo, %bhi;
	mov.b64 	{%alo,%ahi}, %rd73;
	mov.b64 	{%blo,%bhi}, %rd51;
	mul.lo.u32 	%r0, %alo, %blo;
	mul.hi.u32 	%r1, %alo, %blo;
	mad.lo.cc.u32 	%r1, %alo, %bhi, %r1;
	madc.hi.u32 	%r2, %alo, %bhi, 0;
	mad.lo.cc.u32 	%r1, %ahi, %blo, %r1;
	madc.hi.cc.u32 	%r2, %ahi, %blo, %r2;
	madc.hi.u32 	%r3, %ahi, %bhi, 0;
	mad.lo.cc.u32 	%r2, %ahi, %bhi, %r2;
	addc.u32 	%r3, %r3, 0;
	mov.b64 	%rd52, {%r0,%r1};
	mov.b64 	%rd53, {%r2,%r3};
	}
	setp.gt.s64 	%p9, %rd53, 0;
	{
	.reg .u32 %r0, %r1, %r2, %r3, %a0, %a1, %a2, %a3, %b0, %b1, %b2, %b3;
	mov.b64 	{%a0,%a1}, %rd52;
	mov.b64 	{%a2,%a3}, %rd53;
	mov.b64 	{%b0,%b1}, %rd52;
	mov.b64 	{%b2,%b3}, %rd53;
	add.cc.u32 	%r0, %a0, %b0;
	addc.cc.u32 	%r1, %a1, %b1;
	addc.cc.u32 	%r2, %a2, %b2;
	addc.u32 	%r3, %a3, %b3;
	mov.b64 	%rd54, {%r0,%r1};
	mov.b64 	%rd55, {%r2,%r3};
	}
	selp.b64 	%rd56, %rd55, %rd53, %p9;
	selp.s64 	%rd57, -1, 0, %p9;
	sub.s64 	%rd58, %rd57, %rd15;
	cvt.u64.u32 	%rd59, %r17;
	shl.b64 	%rd60, %rd59, 32;
	add.s64 	%rd61, %rd56, 1;
	shr.u64 	%rd62, %rd61, 10;
	add.s64 	%rd63, %rd62, 1;
	shr.u64 	%rd64, %rd63, 1;
	shl.b64 	%rd65, %rd58, 52;
	add.s64 	%rd66, %rd65, %rd64;
	add.s64 	%rd67, %rd66, 4602678819172646912;
	or.b64  	%rd68, %rd67, %rd60;
	mov.b64 	%fd4, %rd68;
$L__BB1_9:
	st.param.f64 	[func_retval0], %fd4;
	st.param.b32 	[func_retval0+8], %r46;
	ret;

}


// ===== COMPILED SASS (sm_100) =====

	.target	sm_100

	.elftype	@"ET_EXEC"


//--------------------- .note.nv.tkinfo           --------------------------
	.section	.note.nv.tkinfo,"",@"SHT_NOTE"
	.sectionflags	@"SHF_NOTE_NV_TKINFO"
	.tkinfo
        /*0018*/ 	.word	0x00000002
        /*0030*/ 	.string	""
        /*0030*/ 	.string	"ptxas"
        /*0030*/ 	.string	"Cuda compilation tools, release 13.0, V13.0.88"
        /*0030*/ 	.string	"Build cuda_13.0.r13.0/compiler.36424714_0"
        /*0030*/ 	.string	"-arch sm_100 -m 64 "



//--------------------- .note.nv.cuinfo           --------------------------
	.section	.note.nv.cuinfo,"",@"SHT_NOTE"
	.sectionflags	@"SHF_NOTE_NV_CUINFO"
        /*0018*/ 	.short	0x0002
        /*001a*/ 	.short	0x0064
        /*001c*/ 	.short	0x0082
	.zero		2


//--------------------- .nv.info                  --------------------------
	.section	.nv.info,"",@"SHT_CUDA_INFO"
	.align	4


	//----- nvinfo : EIATTR_REGCOUNT
	.align		4
        /*0000*/ 	.byte	0x04, 0x2f
        /*0002*/ 	.short	(.L_3 - .L_2)
	.align		4
.L_2:
        /*0004*/ 	.word	index@(_Z15integrandKernelPdS_)
        /*0008*/ 	.word	0x0000001c


	//----- nvinfo : EIATTR_FRAME_SIZE
	.align		4
.L_3:
        /*000c*/ 	.byte	0x04, 0x11
        /*000e*/ 	.short	(.L_5 - .L_4)
	.align		4
.L_4:
        /*0010*/ 	.word	index@($_Z15integrandKernelPdS_$__internal_trig_reduction_slowpathd)
        /*0014*/ 	.word	0x00000028


	//----- nvinfo : EIATTR_FRAME_SIZE
	.align		4
.L_5:
        /*0018*/ 	.byte	0x04, 0x11
        /*001a*/ 	.short	(.L_7 - .L_6)
	.align		4
.L_6:
        /*001c*/ 	.word	index@(_Z15integrandKernelPdS_)
        /*0020*/ 	.word	0x00000028


	//----- nvinfo : EIATTR_MIN_STACK_SIZE
	.align		4
.L_7:
        /*0024*/ 	.byte	0x04, 0x12
        /*0026*/ 	.short	(.L_9 - .L_8)
	.align		4
.L_8:
        /*0028*/ 	.word	index@(_Z15integrandKernelPdS_)
        /*002c*/ 	.word	0x00000028
.L_9:


//--------------------- .nv.compat                --------------------------
	.section	.nv.compat,"",@"SHT_CUDA_COMPAT_INFO"
	.align	4
        /*0000*/ 	.byte	0x02, 0x09, 0x00, 0x00, 0x02, 0x02, 0x01, 0x00, 0x02, 0x05, 0x05, 0x00, 0x03, 0x07, 0x01, 0x01
        /*0010*/ 	.byte	0x02, 0x03, 0x00, 0x00, 0x02, 0x06, 0x01, 0x00, 0x04, 0x0b, 0x08, 0x00, 0x01, 0x00, 0x00, 0x00
        /*0020*/ 	.byte	0x00, 0x00, 0x00, 0x00


//--------------------- .nv.info._Z15integrandKernelPdS_ --------------------------
	.section	.nv.info._Z15integrandKernelPdS_,"",@"SHT_CUDA_INFO"
	.sectionflags	@""
	.align	4


	//----- nvinfo : EIATTR_CUDA_API_VERSION
	.align		4
        /*0000*/ 	.byte	0x04, 0x37
        /*0002*/ 	.short	(.L_11 - .L_10)
.L_10:
        /*0004*/ 	.word	0x00000082


	//----- nvinfo : EIATTR_KPARAM_INFO
	.align		4
.L_11:
        /*0008*/ 	.byte	0x04, 0x17
        /*000a*/ 	.short	(.L_13 - .L_12)
.L_12:
        /*000c*/ 	.word	0x00000000
        /*0010*/ 	.short	0x0001
        /*0012*/ 	.short	0x0008
        /*0014*/ 	.byte	0x00, 0xf5, 0x21, 0x00


	//----- nvinfo : EIATTR_KPARAM_INFO
	.align		4
.L_13:
        /*0018*/ 	.byte	0x04, 0x17
        /*001a*/ 	.short	(.L_15 - .L_14)
.L_14:
        /*001c*/ 	.word	0x00000000
        /*0020*/ 	.short	0x0000
        /*0022*/ 	.short	0x0000
        /*0024*/ 	.byte	0x00, 0xf5, 0x21, 0x00


	//----- nvinfo : EIATTR_SPARSE_MMA_MASK
	.align		4
.L_15:
        /*0028*/ 	.byte	0x03, 0x50
        /*002a*/ 	.short	0x0000


	//----- nvinfo : EIATTR_MAXREG_COUNT
	.align		4
        /*002c*/ 	.byte	0x03, 0x1b
        /*002e*/ 	.short	0x00ff


	//----- nvinfo : EIATTR_MERCURY_ISA_VERSION
	.align		4
        /*0030*/ 	.byte	0x03, 0x5f
        /*0032*/ 	.short	0x0101


	//----- nvinfo : EIATTR_VRC_CTA_INIT_COUNT
	.align		4
        /*0034*/ 	.byte	0x02, 0x4a
	.zero		1
	.zero		1


	//----- nvinfo : EIATTR_EXIT_INSTR_OFFSETS
	.align		4
        /*0038*/ 	.byte	0x04, 0x1c
        /*003a*/ 	.short	(.L_17 - .L_16)


	//   ....[0]....
.L_16:
        /*003c*/ 	.word	0x000003f0


	//----- nvinfo : EIATTR_CRS_STACK_SIZE
	.align		4
.L_17:
        /*0040*/ 	.byte	0x04, 0x1e
        /*0042*/ 	.short	(.L_19 - .L_18)
.L_18:
        /*0044*/ 	.word	0x00000000


	//----- nvinfo : EIATTR_CBANK_PARAM_SIZE
	.align		4
.L_19:
        /*0048*/ 	.byte	0x03, 0x19
        /*004a*/ 	.short	0x0010


	//----- nvinfo : EIATTR_PARAM_CBANK
	.align		4
        /*004c*/ 	.byte	0x04, 0x0a
        /*004e*/ 	.short	(.L_21 - .L_20)
	.align		4
.L_20:
        /*0050*/ 	.word	index@(.nv.constant0._Z15integrandKernelPdS_)
        /*0054*/ 	.short	0x0380
        /*0056*/ 	.short	0x0010


	//----- nvinfo : EIATTR_SW_WAR
	.align		4
.L_21:
        /*0058*/ 	.byte	0x04, 0x36
        /*005a*/ 	.short	(.L_23 - .L_22)
.L_22:
        /*005c*/ 	.word	0x00000008
.L_23:


//--------------------- .nv.callgraph             --------------------------
	.section	.nv.callgraph,"",@"SHT_CUDA_CALLGRAPH"
	.align	4
	.sectionentsize	8
	.align		4
        /*0000*/ 	.word	0x00000000
	.align		4
        /*0004*/ 	.word	0xffffffff
	.align		4
        /*0008*/ 	.word	0x00000000
	.align		4
        /*000c*/ 	.word	0xfffffffe
	.align		4
        /*0010*/ 	.word	0x00000000
	.align		4
        /*0014*/ 	.word	0xfffffffd
	.align		4
        /*0018*/ 	.word	0x00000000
	.align		4
        /*001c*/ 	.word	0xfffffffc


//--------------------- .nv.constant4             --------------------------
	.section	.nv.constant4,"a",@progbits
	.align	8
	.align		8
.nv.constant4:
        /*0000*/ 	.dword	__cudart_i2opi_d
	.align		8
        /*0008*/ 	.dword	__cudart_sin_cos_coeffs


//--------------------- .text._Z15integrandKernelPdS_ --------------------------
	.section	.text._Z15integrandKernelPdS_,"ax",@progbits
	.align	128
        .global         _Z15integrandKernelPdS_
        .type           _Z15integrandKernelPdS_,@function
        .size           _Z15integrandKernelPdS_,(.L_x_10 - _Z15integrandKernelPdS_)
        .other          _Z15integrandKernelPdS_,@"STO_CUDA_ENTRY STV_DEFAULT"
_Z15integrandKernelPdS_:
.text._Z15integrandKernelPdS_:
[----:B------:R-:W0:Y:S01]  /*0000*/  LDC R1, c[0x0][0x37c] ;  /* 0x0000df00ff017b82 */ /* 0x000e220000000800 */
[----:B------:R-:W1:Y:S07]  /*0010*/  S2R R10, SR_TID.X ;  /* 0x00000000000a7919 */ /* 0x000e6e0000002100 */
[----:B------:R-:W1:Y:S01]  /*0020*/  LDC.64 R16, c[0x0][0x380] ;  /* 0x0000e000ff107b82 */ /* 0x000e620000000a00 */
[----:B------:R-:W2:Y:S01]  /*0030*/  LDCU.64 UR4, c[0x0][0x358] ;  /* 0x00006b00ff0477ac */ /* 0x000ea20008000a00 */
[----:B0-----:R-:W-:-:S02]  /*0040*/  VIADD R1, R1, 0xffffffd8 ;  /* 0xffffffd801017836 */ /* 0x001fc40000000000 */
[----:B-1----:R-:W-:-:S06]  /*0050*/  IMAD.WIDE.U32 R16, R10, 0x8, R16 ;  /* 0x000000080a107825 */ /* 0x002fcc00078e0010 */
[----:B--2---:R-:W2:Y:S01]  /*0060*/  LDG.E.64 R16, desc[UR4][R16.64] ;  /* 0x0000000410107981 */ /* 0x004ea2000c1e1b00 */
[----:B------:R-:W-:Y:S01]  /*0070*/  BSSY.RECONVERGENT B0, `(.L_x_0) ;  /* 0x0000017000007945 */ /* 0x000fe20003800200 */
[----:B--2---:R-:W-:-:S14]  /*0080*/  DSETP.NEU.AND P0, PT, |R16|, +INF , PT ;  /* 0x7ff000001000742a */ /* 0x004fdc0003f0d200 */
[----:B------:R-:W-:Y:S01]  /*0090*/  @!P0 DMUL R2, RZ, R16 ;  /* 0x00000010ff028228 */ /* 0x000fe20000000000 */
[----:B------:R-:W-:Y:S01]  /*00a0*/  @!P0 IMAD.MOV.U32 R0, RZ, RZ, RZ ;  /* 0x000000ffff008224 */ /* 0x000fe200078e00ff */
[----:B------:R-:W-:Y:S09]  /*00b0*/  @!P0 BRA `(.L_x_1) ;  /* 0x0000000000488947 */ /* 0x000ff20003800000 */
[----:B------:R-:W-:Y:S01]  /*00c0*/  UMOV UR6, 0x6dc9c883 ;  /* 0x6dc9c88300067882 */ /* 0x000fe20000000000 */
[----:B------:R-:W-:Y:S01]  /*00d0*/  UMOV UR7, 0x3fe45f30 ;  /* 0x3fe45f3000077882 */ /* 0x000fe20000000000 */
[C---:B------:R-:W-:Y:S02]  /*00e0*/  DSETP.GE.AND P0, PT, |R16|.reuse, 2.14748364800000000000e+09, PT ;  /* 0x41e000001000742a */ /* 0x040fe40003f06200 */
[----:B------:R-:W-:Y:S01]  /*00f0*/  DMUL R4, R16, UR6 ;  /* 0x0000000610047c28 */ /* 0x000fe20008000000 */
[----:B------:R-:W-:Y:S01]  /*0100*/  UMOV UR6, 0x54442d18 ;  /* 0x54442d1800067882 */ /* 0x000fe20000000000 */
[----:B------:R-:W-:-:S04]  /*0110*/  UMOV UR7, 0x3ff921fb ;  /* 0x3ff921fb00077882 */ /* 0x000fc80000000000 */
[----:B------:R-:W0:Y:S08]  /*0120*/  F2I.F64 R0, R4 ;  /* 0x0000000400007311 */ /* 0x000e300000301100 */
[----:B0-----:R-:W0:Y:S02]  /*0130*/  I2F.F64 R2, R0 ;  /* 0x0000000000027312 */ /* 0x001e240000201c00 */
[----:B0-----:R-:W-:Y:S01]  /*0140*/  DFMA R6, R2, -UR6, R16 ;  /* 0x8000000602067c2b */ /* 0x001fe20008000010 */
[----:B------:R-:W-:Y:S01]  /*0150*/  UMOV UR6, 0x33145c00 ;  /* 0x33145c0000067882 */ /* 0x000fe20000000000 */
[----:B------:R-:W-:-:S06]  /*0160*/  UMOV UR7, 0x3c91a626 ;  /* 0x3c91a62600077882 */ /* 0x000fcc0000000000 */
[----:B------:R-:W-:Y:S01]  /*0170*/  DFMA R6, R2, -UR6, R6 ;  /* 0x8000000602067c2b */ /* 0x000fe20008000006 */
[----:B------:R-:W-:Y:S01]  /*0180*/  UMOV UR6, 0x252049c0 ;  /* 0x252049c000067882 */ /* 0x000fe20000000000 */
[----:B------:R-:W-:-:S06]  /*0190*/  UMOV UR7, 0x397b839a ;  /* 0x397b839a00077882 */ /* 0x000fcc0000000000 */
[----:B------:R-:W-:Y:S01]  /*01a0*/  DFMA R2, R2, -UR6, R6 ;  /* 0x8000000602027c2b */ /* 0x000fe20008000006 */
[----:B------:R-:W-:Y:S10]  /*01b0*/  @!P0 BRA `(.L_x_1) ;  /* 0x0000000000088947 */ /* 0x000ff40003800000 */
[----:B------:R-:W-:-:S07]  /*01c0*/  MOV R12, 0x1e0 ;  /* 0x000001e0000c7802 */ /* 0x000fce0000000f00 */
[----:B------:R-:W-:Y:S05]  /*01d0*/  CALL.REL.NOINC `($_Z15integrandKernelPdS_$__internal_trig_reduction_slowpathd) ;  /* 0x0000000000887944 */ /* 0x000fea0003c00000 */
.L_x_1:
[----:B------:R-:W-:Y:S05]  /*01e0*/  BSYNC.RECONVERGENT B0 ;  /* 0x0000000000007941 */ /* 0x000fea0003800200 */
.L_x_0:
[----:B------:R-:W0:Y:S01]  /*01f0*/  LDCU.64 UR6, c[0x4][0x8] ;  /* 0x01000100ff0677ac */ /* 0x000e220008000a00 */
[----:B------:R-:W-:-:S05]  /*0200*/  IMAD.SHL.U32 R4, R0, 0x40, RZ ;  /* 0x0000004000047824 */ /* 0x000fca00078e00ff */
[----:B------:R-:W-:-:S04]  /*0210*/  LOP3.LUT R4, R4, 0x40, RZ, 0xc0, !PT ;  /* 0x0000004004047812 */ /* 0x000fc800078ec0ff */
[----:B0-----:R-:W-:-:S05]  /*0220*/  IADD3 R20, P0, PT, R4, UR6, RZ ;  /* 0x0000000604147c10 */ /* 0x001fca000ff1e0ff */
[----:B------:R-:W-:-:S05]  /*0230*/  IMAD.X R21, RZ, RZ, UR7, P0 ;  /* 0x00000007ff157e24 */ /* 0x000fca00080e06ff */
[----:B------:R-:W2:Y:S04]  /*0240*/  LDG.E.128.CONSTANT R16, desc[UR4][R20.64] ;  /* 0x0000000414107981 */ /* 0x000ea8000c1e9d00 */
[----:B------:R-:W3:Y:S04]  /*0250*/  LDG.E.128.CONSTANT R12, desc[UR4][R20.64+0x10] ;  /* 0x00001004140c7981 */ /* 0x000ee8000c1e9d00 */
[----:B------:R-:W4:Y:S01]  /*0260*/  LDG.E.128.CONSTANT R4, desc[UR4][R20.64+0x20] ;  /* 0x0000200414047981 */ /* 0x000f22000c1e9d00 */
[----:B------:R-:W-:Y:S01]  /*0270*/  LOP3.LUT R8, R0, 0x1, RZ, 0xc0, !PT ;  /* 0x0000000100087812 */ /* 0x000fe200078ec0ff */
[----:B------:R-:W-:-:S02]  /*0280*/  IMAD.MOV.U32 R22, RZ, RZ, 0x20fd8164 ;  /* 0x20fd8164ff167424 */ /* 0x000fc400078e00ff */
[----:B------:R-:W-:Y:S01]  /*0290*/  IMAD.MOV.U32 R11, RZ, RZ, 0x3da8ff83 ;  /* 0x3da8ff83ff0b7424 */ /* 0x000fe200078e00ff */
[----:B------:R-:W-:Y:S01]  /*02a0*/  ISETP.NE.U32.AND P0, PT, R8, 0x1, PT ;  /* 0x000000010800780c */ /* 0x000fe20003f05070 */
[----:B------:R-:W-:-:S03]  /*02b0*/  DMUL R8, R2, R2 ;  /* 0x0000000202087228 */ /* 0x000fc60000000000 */
[----:B------:R-:W-:Y:S02]  /*02c0*/  FSEL R22, R22, -8.06006814911005101289e+34, !P0 ;  /* 0xf9785eba16167808 */ /* 0x000fe40004000000 */
[----:B------:R-:W-:-:S06]  /*02d0*/  FSEL R23, -R11, 0.11223486810922622681, !P0 ;  /* 0x3de5db650b177808 */ /* 0x000fcc0004000100 */
[----:B--2---:R-:W-:-:S08]  /*02e0*/  DFMA R16, R8, R22, R16 ;  /* 0x000000160810722b */ /* 0x004fd00000000010 */
[----:B------:R-:W-:-:S08]  /*02f0*/  DFMA R16, R8, R16, R18 ;  /* 0x000000100810722b */ /* 0x000fd00000000012 */
[----:B---3--:R-:W-:-:S08]  /*0300*/  DFMA R12, R8, R16, R12 ;  /* 0x00000010080c722b */ /* 0x008fd0000000000c */
[----:B------:R-:W-:-:S08]  /*0310*/  DFMA R12, R8, R12, R14 ;  /* 0x0000000c080c722b */ /* 0x000fd0000000000e */
[----:B----4-:R-:W-:-:S08]  /*0320*/  DFMA R4, R8, R12, R4 ;  /* 0x0000000c0804722b */ /* 0x010fd00000000004 */
[----:B------:R-:W-:Y:S01]  /*0330*/  DFMA R4, R8, R4, R6 ;  /* 0x000000040804722b */ /* 0x000fe20000000006 */
[----:B------:R-:W0:Y:S07]  /*0340*/  LDC.64 R6, c[0x0][0x388] ;  /* 0x0000e200ff067b82 */ /* 0x000e2e0000000a00 */
[----:B------:R-:W-:Y:S02]  /*0350*/  DFMA R2, R4, R2, R2 ;  /* 0x000000020402722b */ /* 0x000fe40000000002 */
[----:B------:R-:W-:-:S10]  /*0360*/  DFMA R4, R8, R4, 1 ;  /* 0x3ff000000804742b */ /* 0x000fd40000000004 */
[----:B------:R-:W-:Y:S02]  /*0370*/  FSEL R4, R4, R2, !P0 ;  /* 0x0000000204047208 */ /* 0x000fe40004000000 */
[----:B------:R-:W-:Y:S02]  /*0380*/  FSEL R5, R5, R3, !P0 ;  /* 0x0000000305057208 */ /* 0x000fe40004000000 */
[----:B------:R-:W-:Y:S01]  /*0390*/  LOP3.LUT P0, RZ, R0, 0x2, RZ, 0xc0, !PT ;  /* 0x0000000200ff7812 */ /* 0x000fe2000780c0ff */
[----:B0-----:R-:W-:-:S03]  /*03a0*/  IMAD.WIDE.U32 R10, R10, 0x8, R6 ;  /* 0x000000080a0a7825 */ /* 0x001fc600078e0006 */
[----:B------:R-:W-:-:S10]  /*03b0*/  DADD R2, RZ, -R4 ;  /* 0x00000000ff027229 */ /* 0x000fd40000000804 */
[----:B------:R-:W-:Y:S02]  /*03c0*/  FSEL R2, R4, R2, !P0 ;  /* 0x0000000204027208 */ /* 0x000fe40004000000 */
[----:B------:R-:W-:-:S05]  /*03d0*/  FSEL R3, R5, R3, !P0 ;  /* 0x0000000305037208 */ /* 0x000fca0004000000 */
[----:B------:R-:W-:Y:S01]  /*03e0*/  STG.E.64 desc[UR4][R10.64], R2 ;  /* 0x000000020a007986 */ /* 0x000fe2000c101b04 */
[----:B------:R-:W-:Y:S05]  /*03f0*/  EXIT ;  /* 0x000000000000794d */ /* 0x000fea0003800000 */
        .type           $_Z15integrandKernelPdS_$__internal_trig_reduction_slowpathd,@function
        .size           $_Z15integrandKernelPdS_$__internal_trig_reduction_slowpathd,(.L_x_10 - $_Z15integrandKernelPdS_$__internal_trig_reduction_slowpathd)
$_Z15integrandKernelPdS_$__internal_trig_reduction_slowpathd:
[--C-:B------:R-:W-:Y:S01]  /*0400*/  SHF.R.U32.HI R6, RZ, 0x14, R17.reuse ;  /* 0x00000014ff067819 */ /* 0x100fe20000011611 */
[----:B------:R-:W-:Y:S02]  /*0410*/  IMAD.MOV.U32 R11, RZ, RZ, R16 ;  /* 0x000000ffff0b7224 */ /* 0x000fe400078e0010 */
[----:B------:R-:W-:Y:S01]  /*0420*/  IMAD.MOV.U32 R14, RZ, RZ, R17 ;  /* 0x000000ffff0e7224 */ /* 0x000fe200078e0011 */
[----:B------:R-:W-:Y:S01]  /*0430*/  LOP3.LUT R0, R6, 0x7ff, RZ, 0xc0, !PT ;  /* 0x000007ff06007812 */ /* 0x000fe200078ec0ff */
[----:B------:R-:W-:-:S03]  /*0440*/  IMAD.MOV.U32 R4, RZ, RZ, RZ ;  /* 0x000000ffff047224 */ /* 0x000fc600078e00ff */
[----:B------:R-:W-:-:S13]  /*0450*/  ISETP.NE.AND P0, PT, R0, 0x7ff, PT ;  /* 0x000007ff0000780c */ /* 0x000fda0003f05270 */
[----:B------:R-:W-:Y:S05]  /*0460*/  @!P0 BRA `(.L_x_2) ;  /* 0x0000000800488947 */ /* 0x000fea0003800000 */
[----:B------:R-:W-:Y:S01]  /*0470*/  VIADD R0, R0, 0xfffffc00 ;  /* 0xfffffc0000007836 */ /* 0x000fe20000000000 */
[----:B------:R-:W-:Y:S01]  /*0480*/  BSSY.RECONVERGENT B1, `(.L_x_3) ;  /* 0x000002f000017945 */ /* 0x000fe20003800200 */
[----:B------:R-:W-:-:S03]  /*0490*/  CS2R R18, SRZ ;  /* 0x0000000000127805 */ /* 0x000fc6000001ff00 */
[----:B------:R-:W-:Y:S02]  /*04a0*/  SHF.R.U32.HI R7, RZ, 0x6, R0 ;  /* 0x00000006ff077819 */ /* 0x000fe40000011600 */
[----:B------:R-:W-:Y:S02]  /*04b0*/  ISETP.GE.U32.AND P0, PT, R0, 0x80, PT ;  /* 0x000000800000780c */ /* 0x000fe40003f06070 */
[C---:B------:R-:W-:Y:S02]  /*04c0*/  IADD3 R0, PT, PT, -R7.reuse, 0x13, RZ ;  /* 0x0000001307007810 */ /* 0x040fe40007ffe1ff */
[----:B------:R-:W-:Y:S02]  /*04d0*/  IADD3 R21, PT, PT, -R7, 0xf, RZ ;  /* 0x0000000f07157810 */ /* 0x000fe40007ffe1ff */
[----:B------:R-:W-:-:S04]  /*04e0*/  SEL R0, R0, 0x12, P0 ;  /* 0x0000001200007807 */ /* 0x000fc80000000000 */
[----:B------:R-:W-:-:S13]  /*04f0*/  ISETP.GE.AND P0, PT, R21, R0, PT ;  /* 0x000000001500720c */ /* 0x000fda0003f06270 */
[----:B------:R-:W-:Y:S05]  /*0500*/  @P0 BRA `(.L_x_4) ;  /* 0x0000000000980947 */ /* 0x000fea0003800000 */
[----:B------:R-:W0:Y:S01]  /*0510*/  LDC.64 R8, c[0x0][0x358] ;  /* 0x0000d600ff087b82 */ /* 0x000e220000000a00 */
[C---:B------:R-:W-:Y:S01]  /*0520*/  SHF.L.U64.HI R13, R11.reuse, 0xb, R14 ;  /* 0x0000000b0b0d7819 */ /* 0x040fe2000001020e */
[----:B------:R-:W-:Y:S01]  /*0530*/  BSSY.RECONVERGENT B2, `(.L_x_5) ;  /* 0x0000022000027945 */ /* 0x000fe20003800200 */
[----:B------:R-:W-:Y:S01]  /*0540*/  IMAD.SHL.U32 R11, R11, 0x800, RZ ;  /* 0x000008000b0b7824 */ /* 0x000fe200078e00ff */
[----:B------:R-:W-:Y:S01]  /*0550*/  IADD3 R15, PT, PT, RZ, -R7, -R0 ;  /* 0x80000007ff0f7210 */ /* 0x000fe20007ffe800 */
[----:B------:R-:W-:Y:S01]  /*0560*/  IMAD.MOV.U32 R14, RZ, RZ, RZ ;  /* 0x000000ffff0e7224 */ /* 0x000fe200078e00ff */
[----:B------:R-:W-:Y:S02]  /*0570*/  CS2R R18, SRZ ;  /* 0x0000000000127805 */ /* 0x000fe4000001ff00 */
[----:B------:R-:W-:Y:S01]  /*0580*/  LOP3.LUT R13, R13, 0x80000000, RZ, 0xfc, !PT ;  /* 0x800000000d0d7812 */ /* 0x000fe200078efcff */
[----:B------:R-:W1:Y:S06]  /*0590*/  LDC.64 R2, c[0x4][RZ] ;  /* 0x01000000ff027b82 */ /* 0x000e6c0000000a00 */
.L_x_6:
[----:B0-----:R-:W-:Y:S01]  /*05a0*/  R2UR UR6, R8 ;  /* 0x00000000080672ca */ /* 0x001fe200000e0000 */
[----:B-1----:R-:W-:Y:S01]  /*05b0*/  IMAD.WIDE R4, R21, 0x8, R2 ;  /* 0x0000000815047825 */ /* 0x002fe200078e0202 */
[----:B------:R-:W-:-:S13]  /*05c0*/  R2UR UR7, R9 ;  /* 0x00000000090772ca */ /* 0x000fda00000e0000 */
[----:B------:R-:W2:Y:S01]  /*05d0*/  LDG.E.64.CONSTANT R4, desc[UR6][R4.64] ;  /* 0x0000000604047981 */ /* 0x000ea2000c1e9b00 */
[----:B------:R-:W-:Y:S02]  /*05e0*/  VIADD R15, R15, 0x1 ;  /* 0x000000010f0f7836 */ /* 0x000fe40000000000 */
[----:B------:R-:W-:Y:S02]  /*05f0*/  VIADD R21, R21, 0x1 ;  /* 0x0000000115157836 */ /* 0x000fe40000000000 */
[----:B--2---:R-:W-:-:S04]  /*0600*/  IMAD.WIDE.U32 R18, P2, R4, R11, R18 ;  /* 0x0000000b04127225 */ /* 0x004fc80007840012 */
[----:B------:R-:W-:Y:S02]  /*0610*/  IMAD R23, R4, R13, RZ ;  /* 0x0000000d04177224 */ /* 0x000fe400078e02ff */
[CC--:B------:R-:W-:Y:S02]  /*0620*/  IMAD R16, R5.reuse, R11.reuse, RZ ;  /* 0x0000000b05107224 */ /* 0x0c0fe400078e02ff */
[----:B------:R-:W-:Y:S01]  /*0630*/  IMAD.HI.U32 R25, R5, R11, RZ ;  /* 0x0000000b05197227 */ /* 0x000fe200078e00ff */
[----:B------:R-:W-:-:S03]  /*0640*/  IADD3 R19, P0, PT, R23, R19, RZ ;  /* 0x0000001317137210 */ /* 0x000fc60007f1e0ff */
[----:B------:R-:W-:Y:S01]  /*0650*/  IMAD R23, R14, 0x8, R1 ;  /* 0x000000080e177824 */ /* 0x000fe200078e0201 */
[----:B------:R-:W-:Y:S01]  /*0660*/  IADD3 R19, P1, PT, R16, R19, RZ ;  /* 0x0000001310137210 */ /* 0x000fe20007f3e0ff */
[----:B------:R-:W-:-:S04]  /*0670*/  IMAD.HI.U32 R16, R4, R13, RZ ;  /* 0x0000000d04107227 */ /* 0x000fc800078e00ff */
[----:B------:R-:W-:Y:S01]  /*0680*/  IMAD.X R4, RZ, RZ, R16, P2 ;  /* 0x000000ffff047224 */ /* 0x000fe200010e0610 */
[----:B------:R0:W-:Y:S01]  /*0690*/  STL.64 [R23], R18 ;  /* 0x0000001217007387 */ /* 0x0001e20000100a00 */
[----:B------:R-:W-:-:S03]  /*06a0*/  IMAD.HI.U32 R16, R5, R13, RZ ;  /* 0x0000000d05107227 */ /* 0x000fc600078e00ff */
[----:B------:R-:W-:Y:S01]  /*06b0*/  IADD3.X R4, P0, PT, R25, R4, RZ, P0, !PT ;  /* 0x0000000419047210 */ /* 0x000fe2000071e4ff */
[----:B------:R-:W-:Y:S02]  /*06c0*/  IMAD R5, R5, R13, RZ ;  /* 0x0000000d05057224 */ /* 0x000fe400078e02ff */
[----:B------:R-:W-:-:S03]  /*06d0*/  VIADD R14, R14, 0x1 ;  /* 0x000000010e0e7836 */ /* 0x000fc60000000000 */
[----:B------:R-:W-:Y:S01]  /*06e0*/  IADD3.X R5, P1, PT, R5, R4, RZ, P1, !PT ;  /* 0x0000000405057210 */ /* 0x000fe20000f3e4ff */
[----:B------:R-:W-:Y:S01]  /*06f0*/  IMAD.X R4, RZ, RZ, R16, P0 ;  /* 0x000000ffff047224 */ /* 0x000fe200000e0610 */
[----:B------:R-:W-:-:S03]  /*0700*/  ISETP.NE.AND P0, PT, R15, -0xf, PT ;  /* 0xfffffff10f00780c */ /* 0x000fc60003f05270 */
[----:B------:R-:W-:Y:S02]  /*0710*/  IMAD.X R4, RZ, RZ, R4, P1 ;  /* 0x000000ffff047224 */ /* 0x000fe400008e0604 */
[----:B0-----:R-:W-:Y:S02]  /*0720*/  IMAD.MOV.U32 R18, RZ, RZ, R5 ;  /* 0x000000ffff127224 */ /* 0x001fe400078e0005 */
[----:B------:R-:W-:-:S06]  /*0730*/  IMAD.MOV.U32 R19, RZ, RZ, R4 ;  /* 0x000000ffff137224 */ /* 0x000fcc00078e0004 */
[----:B------:R-:W-:Y:S05]  /*0740*/  @P0 BRA `(.L_x_6) ;  /* 0xfffffffc00940947 */ /* 0x000fea000383ffff */
[----:B------:R-:W-:Y:S05]  /*0750*/  BSYNC.RECONVERGENT B2 ;  /* 0x0000000000027941 */ /* 0x000fea0003800200 */
.L_x_5:
[----:B------:R-:W-:-:S07]  /*0760*/  IMAD.MOV.U32 R21, RZ, RZ, R0 ;  /* 0x000000ffff157224 */ /* 0x000fce00078e0000 */
.L_x_4:
[----:B------:R-:W-:Y:S05]  /*0770*/  BSYNC.RECONVERGENT B1 ;  /* 0x0000000000017941 */ /* 0x000fea0003800200 */
.L_x_3:
[----:B------:R-:W-:Y:S01]  /*0780*/  LOP3.LUT P0, R23, R6, 0x3f, RZ, 0xc0, !PT ;  /* 0x0000003f06177812 */ /* 0x000fe2000780c0ff */
[----:B------:R-:W-:-:S04]  /*0790*/  IMAD.IADD R0, R7, 0x1, R21 ;  /* 0x0000000107007824 */ /* 0x000fc800078e0215 */
[----:B------:R-:W-:-:S05]  /*07a0*/  IMAD.U32 R21, R0, 0x8, R1 ;  /* 0x0000000800157824 */ /* 0x000fca00078e0001 */
[----:B------:R0:W-:Y:S04]  /*07b0*/  STL.64 [R21+-0x78], R18 ;  /* 0xffff881215007387 */ /* 0x0001e80000100a00 */
[----:B------:R-:W2:Y:S04]  /*07c0*/  @P0 LDL.64 R8, [R1+0x8] ;  /* 0x0000080001080983 */ /* 0x000ea80000100a00 */
[----:B------:R-:W3:Y:S04]  /*07d0*/  LDL.64 R2, [R1+0x10] ;  /* 0x0000100001027983 */ /* 0x000ee80000100a00 */
[----:B------:R-:W4:Y:S01]  /*07e0*/  LDL.64 R4, [R1+0x18] ;  /* 0x0000180001047983 */ /* 0x000f220000100a00 */
[----:B------:R-:W-:Y:S01]  /*07f0*/  @P0 LOP3.LUT R0, R6, 0x3f, RZ, 0xc, !PT ;  /* 0x0000003f06000812 */ /* 0x000fe200078e0cff */
[----:B------:R-:W-:Y:S01]  /*0800*/  BSSY.RECONVERGENT B1, `(.L_x_7) ;  /* 0x0000034000017945 */ /* 0x000fe20003800200 */
[----:B--2---:R-:W-:-:S02]  /*0810*/  @P0 SHF.R.U64 R7, R8, 0x1, R9 ;  /* 0x0000000108070819 */ /* 0x004fc40000001209 */
[----:B------:R-:W-:Y:S02]  /*0820*/  @P0 SHF.R.U32.HI R9, RZ, 0x1, R9 ;  /* 0x00000001ff090819 */ /* 0x000fe40000011609 */
[CC--:B---3--:R-:W-:Y:S02]  /*0830*/  @P0 SHF.L.U32 R11, R2.reuse, R23.reuse, RZ ;  /* 0x00000017020b0219 */ /* 0x0c8fe400000006ff */
[----:B------:R-:W-:Y:S02]  /*0840*/  @P0 SHF.R.U64 R6, R7, R0, R9 ;  /* 0x0000000007060219 */ /* 0x000fe40000001209 */
[--C-:B------:R-:W-:Y:S02]  /*0850*/  @P0 SHF.R.U32.HI R15, RZ, 0x1, R3.reuse ;  /* 0x00000001ff0f0819 */ /* 0x100fe40000011603 */
[C-C-:B------:R-:W-:Y:S02]  /*0860*/  @P0 SHF.R.U64 R13, R2.reuse, 0x1, R3.reuse ;  /* 0x00000001020d0819 */ /* 0x140fe40000001203 */
[----:B------:R-:W-:-:S02]  /*0870*/  @P0 SHF.L.U64.HI R8, R2, R23, R3 ;  /* 0x0000001702080219 */ /* 0x000fc40000010203 */
[----:B------:R-:W-:Y:S02]  /*0880*/  @P0 SHF.R.U32.HI R7, RZ, R0, R9 ;  /* 0x00000000ff070219 */ /* 0x000fe40000011609 */
[----:B------:R-:W-:Y:S02]  /*0890*/  @P0 LOP3.LUT R2, R11, R6, RZ, 0xfc, !PT ;  /* 0x000000060b020212 */ /* 0x000fe400078efcff */
[----:B----4-:R-:W-:Y:S02]  /*08a0*/  @P0 SHF.L.U32 R9, R4, R23, RZ ;  /* 0x0000001704090219 */ /* 0x010fe400000006ff */
[----:B------:R-:W-:Y:S02]  /*08b0*/  @P0 SHF.R.U64 R14, R13, R0, R15 ;  /* 0x000000000d0e0219 */ /* 0x000fe4000000120f */
[----:B------:R-:W-:Y:S01]  /*08c0*/  @P0 LOP3.LUT R3, R8, R7, RZ, 0xfc, !PT ;  /* 0x0000000708030212 */ /* 0x000fe200078efcff */
[----:B------:R-:W-:Y:S01]  /*08d0*/  IMAD.SHL.U32 R8, R2, 0x4, RZ ;  /* 0x0000000402087824 */ /* 0x000fe200078e00ff */
[----:B------:R-:W-:-:S02]  /*08e0*/  @P0 SHF.L.U64.HI R23, R4, R23, R5 ;  /* 0x0000001704170219 */ /* 0x000fc40000010205 */
[----:B------:R-:W-:Y:S02]  /*08f0*/  @P0 LOP3.LUT R4, R9, R14, RZ, 0xfc, !PT ;  /* 0x0000000e09040212 */ /* 0x000fe400078efcff */
[----:B------:R-:W-:Y:S02]  /*0900*/  @P0 SHF.R.U32.HI R0, RZ, R0, R15 ;  /* 0x00000000ff000219 */ /* 0x000fe4000001160f */
[----:B------:R-:W-:Y:S02]  /*0910*/  SHF.L.U64.HI R9, R2, 0x2, R3 ;  /* 0x0000000202097819 */ /* 0x000fe40000010203 */
[----:B------:R-:W-:Y:S02]  /*0920*/  @P0 LOP3.LUT R5, R23, R0, RZ, 0xfc, !PT ;  /* 0x0000000017050212 */ /* 0x000fe400078efcff */
[----:B------:R-:W-:Y:S02]  /*0930*/  SHF.L.W.U32.HI R3, R3, 0x2, R4 ;  /* 0x0000000203037819 */ /* 0x000fe40000010e04 */
[----:B------:R-:W-:-:S02]  /*0940*/  IADD3 RZ, P0, PT, RZ, -R8, RZ ;  /* 0x80000008ffff7210 */ /* 0x000fc40007f1e0ff */
[----:B------:R-:W-:Y:S02]  /*0950*/  LOP3.LUT R0, RZ, R9, RZ, 0x33, !PT ;  /* 0x00000009ff007212 */ /* 0x000fe400078e33ff */
[----:B------:R-:W-:Y:S02]  /*0960*/  SHF.L.W.U32.HI R4, R4, 0x2, R5 ;  /* 0x0000000204047819 */ /* 0x000fe40000010e05 */
[----:B------:R-:W-:Y:S02]  /*0970*/  LOP3.LUT R2, RZ, R3, RZ, 0x33, !PT ;  /* 0x00000003ff027212 */ /* 0x000fe400078e33ff */
[----:B------:R-:W-:Y:S02]  /*0980*/  IADD3.X R6, P0, PT, RZ, R0, RZ, P0, !PT ;  /* 0x00000000ff067210 */ /* 0x000fe4000071e4ff */
[----:B------:R-:W-:Y:S02]  /*0990*/  LOP3.LUT R7, RZ, R4, RZ, 0x33, !PT ;  /* 0x00000004ff077212 */ /* 0x000fe400078e33ff */
[----:B------:R-:W-:-:S02]  /*09a0*/  IADD3.X R0, P1, PT, RZ, R2, RZ, P0, !PT ;  /* 0x00000002ff007210 */ /* 0x000fc4000073e4ff */
[----:B------:R-:W-:-:S03]  /*09b0*/  ISETP.GT.U32.AND P2, PT, R3, -0x1, PT ;  /* 0xffffffff0300780c */ /* 0x000fc60003f44070 */
[----:B------:R-:W-:Y:S01]  /*09c0*/  IMAD.X R7, RZ, RZ, R7, P1 ;  /* 0x000000ffff077224 */ /* 0x000fe200008e0607 */
[----:B------:R-:W-:-:S04]  /*09d0*/  ISETP.GT.AND.EX P0, PT, R4, -0x1, PT, P2 ;  /* 0xffffffff0400780c */ /* 0x000fc80003f04320 */
[----:B------:R-:W-:Y:S02]  /*09e0*/  SEL R2, R4, R7, P0 ;  /* 0x0000000704027207 */ /* 0x000fe40000000000 */
[----:B------:R-:W-:Y:S02]  /*09f0*/  SEL R13, R3, R0, P0 ;  /* 0x00000000030d7207 */ /* 0x000fe40000000000 */
[----:B------:R-:W-:Y:S02]  /*0a00*/  ISETP.NE.U32.AND P1, PT, R2, RZ, PT ;  /* 0x000000ff0200720c */ /* 0x000fe40003f25070 */
[----:B------:R-:W-:Y:S02]  /*0a10*/  SEL R9, R9, R6, P0 ;  /* 0x0000000609097207 */ /* 0x000fe40000000000 */
[----:B------:R-:W-:Y:S01]  /*0a20*/  SEL R3, R13, R2, !P1 ;  /* 0x000000020d037207 */ /* 0x000fe20004800000 */
[----:B------:R-:W-:-:S05]  /*0a30*/  @!P0 IMAD.MOV R8, RZ, RZ, -R8 ;  /* 0x000000ffff088224 */ /* 0x000fca00078e0a08 */
[----:B------:R-:W1:Y:S02]  /*0a40*/  FLO.U32 R3, R3 ;  /* 0x0000000300037300 */ /* 0x000e6400000e0000 */
[C---:B-1----:R-:W-:Y:S02]  /*0a50*/  IADD3 R7, PT, PT, -R3.reuse, 0x1f, RZ ;  /* 0x0000001f03077810 */ /* 0x042fe40007ffe1ff */
[----:B------:R-:W-:-:S03]  /*0a60*/  IADD3 R0, PT, PT, -R3, 0x3f, RZ ;  /* 0x0000003f03007810 */ /* 0x000fc60007ffe1ff */
[----:B------:R-:W-:-:S05]  /*0a70*/  @P1 IMAD.MOV R0, RZ, RZ, R7 ;  /* 0x000000ffff001224 */ /* 0x000fca00078e0207 */
[----:B------:R-:W-:-:S13]  /*0a80*/  ISETP.NE.AND P1, PT, R0, RZ, PT ;  /* 0x000000ff0000720c */ /* 0x000fda0003f25270 */
[----:B0-----:R-:W-:Y:S05]  /*0a90*/  @!P1 BRA `(.L_x_8) ;  /* 0x0000000000289947 */ /* 0x001fea0003800000 */
[--C-:B------:R-:W-:Y:S02]  /*0aa0*/  SHF.R.U64 R7, R8, 0x1, R9.reuse ;  /* 0x0000000108077819 */ /* 0x100fe40000001209 */
[C---:B------:R-:W-:Y:S02]  /*0ab0*/  LOP3.LUT R3, R0.reuse, 0x3f, RZ, 0xc0, !PT ;  /* 0x0000003f00037812 */ /* 0x040fe400078ec0ff */
[----:B------:R-:W-:Y:S02]  /*0ac0*/  SHF.R.U32.HI R9, RZ, 0x1, R9 ;  /* 0x00000001ff097819 */ /* 0x000fe40000011609 */
[----:B------:R-:W-:Y:S02]  /*0ad0*/  LOP3.LUT R6, R0, 0x3f, RZ, 0xc, !PT ;  /* 0x0000003f00067812 */ /* 0x000fe400078e0cff */
[CC--:B------:R-:W-:Y:S02]  /*0ae0*/  SHF.L.U64.HI R11, R13.reuse, R3.reuse, R2 ;  /* 0x000000030d0b7219 */ /* 0x0c0fe40000010202 */
[----:B------:R-:W-:-:S02]  /*0af0*/  SHF.L.U32 R3, R13, R3, RZ ;  /* 0x000000030d037219 */ /* 0x000fc400000006ff */
[-CC-:B------:R-:W-:Y:S02]  /*0b00*/  SHF.R.U64 R2, R7, R6.reuse, R9.reuse ;  /* 0x0000000607027219 */ /* 0x180fe40000001209 */
[----:B------:R-:W-:Y:S02]  /*0b10*/  SHF.R.U32.HI R6, RZ, R6, R9 ;  /* 0x00000006ff067219 */ /* 0x000fe40000011609 */
[----:B------:R-:W-:Y:S02]  /*0b20*/  LOP3.LUT R13, R3, R2, RZ, 0xfc, !PT ;  /* 0x00000002030d7212 */ /* 0x000fe400078efcff */
[----:B------:R-:W-:-:S07]  /*0b30*/  LOP3.LUT R2, R11, R6, RZ, 0xfc, !PT ;  /* 0x000000060b027212 */ /* 0x000fce00078efcff */
.L_x_8:
[----:B------:R-:W-:Y:S05]  /*0b40*/  BSYNC.RECONVERGENT B1 ;  /* 0x0000000000017941 */ /* 0x000fea0003800200 */
.L_x_7:
[----:B------:R-:W-:Y:S01]  /*0b50*/  IMAD.WIDE.U32 R8, R13, 0x2168c235, RZ ;  /* 0x2168c2350d087825 */ /* 0x000fe200078e00ff */
[----:B------:R-:W-:-:S03]  /*0b60*/  SHF.R.U32.HI R5, RZ, 0x1e, R5 ;  /* 0x0000001eff057819 */ /* 0x000fc60000011605 */
[----:B------:R-:W-:Y:S01]  /*0b70*/  IMAD.MOV.U32 R6, RZ, RZ, R9 ;  /* 0x000000ffff067224 */ /* 0x000fe200078e0009 */
[----:B------:R-:W-:Y:S01]  /*0b80*/  IADD3 RZ, P1, PT, R8, R8, RZ ;  /* 0x0000000808ff7210 */ /* 0x000fe20007f3e0ff */
[----:B------:R-:W-:Y:S01]  /*0b90*/  IMAD.MOV.U32 R7, RZ, RZ, RZ ;  /* 0x000000ffff077224 */ /* 0x000fe200078e00ff */
[----:B------:R-:W-:Y:S01]  /*0ba0*/  LEA.HI R4, R4, R5, RZ, 0x1 ;  /* 0x0000000504047211 */ /* 0x000fe200078f08ff */
[----:B------:R-:W-:-:S04]  /*0bb0*/  IMAD.HI.U32 R3, R2, -0x36f0255e, RZ ;  /* 0xc90fdaa202037827 */ /* 0x000fc800078e00ff */
[----:B------:R-:W-:-:S04]  /*0bc0*/  IMAD.WIDE.U32 R6, R13, -0x36f0255e, R6 ;  /* 0xc90fdaa20d067825 */ /* 0x000fc800078e0006 */
[C---:B------:R-:W-:Y:S02]  /*0bd0*/  IMAD R9, R2.reuse, -0x36f0255e, RZ ;  /* 0xc90fdaa202097824 */ /* 0x040fe400078e02ff */
[----:B------:R-:W-:-:S04]  /*0be0*/  IMAD.WIDE.U32 R6, P2, R2, 0x2168c235, R6 ;  /* 0x2168c23502067825 */ /* 0x000fc80007840006 */
[----:B------:R-:W-:Y:S01]  /*0bf0*/  IMAD.X R2, RZ, RZ, R3, P2 ;  /* 0x000000ffff027224 */ /* 0x000fe200010e0603 */
[----:B------:R-:W-:Y:S02]  /*0c00*/  IADD3 R3, P2, PT, R9, R7, RZ ;  /* 0x0000000709037210 */ /* 0x000fe40007f5e0ff */
[----:B------:R-:W-:Y:S02]  /*0c10*/  IADD3.X RZ, P1, PT, R6, R6, RZ, P1, !PT ;  /* 0x0000000606ff7210 */ /* 0x000fe40000f3e4ff */
[C---:B------:R-:W-:Y:S01]  /*0c20*/  ISETP.GT.U32.AND P3, PT, R3.reuse, RZ, PT ;  /* 0x000000ff0300720c */ /* 0x040fe20003f64070 */
[----:B------:R-:W-:Y:S01]  /*0c30*/  IMAD.X R2, RZ, RZ, R2, P2 ;  /* 0x000000ffff027224 */ /* 0x000fe200010e0602 */
[----:B------:R-:W-:-:S04]  /*0c40*/  IADD3.X R6, P2, PT, R3, R3, RZ, P1, !PT ;  /* 0x0000000303067210 */ /* 0x000fc80000f5e4ff */
[C---:B------:R-:W-:Y:S01]  /*0c50*/  ISETP.GT.AND.EX P1, PT, R2.reuse, RZ, PT, P3 ;  /* 0x000000ff0200720c */ /* 0x040fe20003f24330 */
[----:B------:R-:W-:-:S03]  /*0c60*/  IMAD.X R7, R2, 0x1, R2, P2 ;  /* 0x0000000102077824 */ /* 0x000fc600010e0602 */
[----:B------:R-:W-:Y:S02]  /*0c70*/  SEL R6, R6, R3, P1 ;  /* 0x0000000306067207 */ /* 0x000fe40000800000 */
[----:B------:R-:W-:Y:S02]  /*0c80*/  SEL R3, R7, R2, P1 ;  /* 0x0000000207037207 */ /* 0x000fe40000800000 */
[----:B------:R-:W-:Y:S02]  /*0c90*/  IADD3 R2, P2, PT, R6, 0x1, RZ ;  /* 0x0000000106027810 */ /* 0x000fe40007f5e0ff */
[----:B------:R-:W-:Y:S02]  /*0ca0*/  SEL R7, RZ, 0xffffffff, !P1 ;  /* 0xffffffffff077807 */ /* 0x000fe40004800000 */
[----:B------:R-:W-:Y:S01]  /*0cb0*/  LOP3.LUT P1, R17, R17, 0x80000000, RZ, 0xc0, !PT ;  /* 0x8000000011117812 */ /* 0x000fe2000782c0ff */
[----:B------:R-:W-:Y:S02]  /*0cc0*/  IMAD.X R3, RZ, RZ, R3, P2 ;  /* 0x000000ffff037224 */ /* 0x000fe400010e0603 */
[----:B------:R-:W-:Y:S01]  /*0cd0*/  IMAD.IADD R0, R7, 0x1, -R0 ;  /* 0x0000000107007824 */ /* 0x000fe200078e0a00 */
[----:B------:R-:W-:-:S02]  /*0ce0*/  @!P0 LOP3.LUT R17, R17, 0x80000000, RZ, 0x3c, !PT ;  /* 0x8000000011118812 */ /* 0x000fc400078e3cff */
[----:B------:R-:W-:Y:S01]  /*0cf0*/  SHF.R.U64 R2, R2, 0xa, R3 ;  /* 0x0000000a02027819 */ /* 0x000fe20000001203 */
[----:B------:R-:W-:-:S03]  /*0d00*/  IMAD.SHL.U32 R0, R0, 0x100000, RZ ;  /* 0x0010000000007824 */ /* 0x000fc600078e00ff */
[----:B------:R-:W-:-:S03]  /*0d10*/  IADD3 R2, P2, PT, R2, 0x1, RZ ;  /* 0x0000000102027810 */ /* 0x000fc60007f5e0ff */
[----:B------:R-:W-:Y:S01]  /*0d20*/  @P1 IMAD.MOV R4, RZ, RZ, -R4 ;  /* 0x000000ffff041224 */ /* 0x000fe200078e0a04 */
[----:B------:R-:W-:-:S04]  /*0d30*/  LEA.HI.X R3, R3, RZ, RZ, 0x16, P2 ;  /* 0x000000ff03037211 */ /* 0x000fc800010fb4ff */
[--C-:B------:R-:W-:Y:S02]  /*0d40*/  SHF.R.U64 R2, R2, 0x1, R3.reuse ;  /* 0x0000000102027819 */ /* 0x100fe40000001203 */
[----:B------:R-:W-:Y:S02]  /*0d50*/  SHF.R.U32.HI R3, RZ, 0x1, R3 ;  /* 0x00000001ff037819 */ /* 0x000fe40000011603 */
[----:B------:R-:W-:-:S04]  /*0d60*/  IADD3 R11, P2, P3, RZ, RZ, R2 ;  /* 0x000000ffff0b7210 */ /* 0x000fc80007b5e002 */
[----:B------:R-:W-:-:S04]  /*0d70*/  IADD3.X R0, PT, PT, R0, 0x3fe00000, R3, P2, P3 ;  /* 0x3fe0000000007810 */ /* 0x000fc800017e6403 */
[----:B------:R-:W-:-:S07]  /*0d80*/  LOP3.LUT R14, R0, R17, RZ, 0xfc, !PT ;  /* 0x00000011000e7212 */ /* 0x000fce00078efcff */
.L_x_2:
[----:B------:R-:W-:Y:S02]  /*0d90*/  IMAD.MOV.U32 R13, RZ, RZ, 0x0 ;  /* 0x00000000ff0d7424 */ /* 0x000fe400078e00ff */
[----:B------:R-:W-:Y:S02]  /*0da0*/  IMAD.MOV.U32 R0, RZ, RZ, R4 ;  /* 0x000000ffff007224 */ /* 0x000fe400078e0004 */
[----:B------:R-:W-:Y:S02]  /*0db0*/  IMAD.MOV.U32 R2, RZ, RZ, R11 ;  /* 0x000000ffff027224 */ /* 0x000fe400078e000b */
[----:B------:R-:W-:Y:S01]  /*0dc0*/  IMAD.MOV.U32 R3, RZ, RZ, R14 ;  /* 0x000000ffff037224 */ /* 0x000fe200078e000e */
[----:B------:R-:W-:Y:S06]  /*0dd0*/  RET.REL.NODEC R12 `(_Z15integrandKernelPdS_) ;  /* 0xfffffff00c887950 */ /* 0x000fec0003c3ffff */
.L_x_9:
[----:B------:R-:W-:-:S00]  /*0de0*/  BRA `(.L_x_9) ;  /* 0xfffffffc00fc7947 */ /* 0x000fc0000383ffff */
[----:B------:R-:W-:-:S00]  /*0df0*/  NOP ;  /* 0x0000000000007918 */ /* 0x000fc00000000000 */
        /* <DEDUP_REMOVED lines=8> */
.L_x_10:


//--------------------- .nv.global.init           --------------------------
	.section	.nv.global.init,"aw",@progbits
	.align	16
.nv.global.init:
	.type		__cudart_sin_cos_coeffs,@object
	.size		__cudart_sin_cos_coeffs,(__cudart_i2opi_d - __cudart_sin_cos_coeffs)
__cudart_sin_cos_coeffs:
        /*0000*/ 	.byte	0x46, 0xd2, 0xb0, 0x2c, 0xf1, 0xe5, 0x5a, 0xbe, 0x92, 0xe3, 0xac, 0x69, 0xe3, 0x1d, 0xc7, 0x3e
        /*0010*/ 	.byte	0xa1, 0x62, 0xdb, 0x19, 0xa0, 0x01, 0x2a, 0xbf, 0x18, 0x08, 0x11, 0x11, 0x11, 0x11, 0x81, 0x3f
        /*0020*/ 	.byte	0x54, 0x55, 0x55, 0x55, 0x55, 0x55, 0xc5, 0xbf, 0x00, 0x00, 0x00, 0x00, 0x00, 0x00, 0x00, 0x00
        /*0030*/ 	.byte	0x00, 0x00, 0x00, 0x00, 0x00, 0x00, 0x00, 0x00, 0x64, 0x81, 0xfd, 0x20, 0x83, 0xff, 0xa8, 0xbd
        /*0040*/ 	.byte	0x28, 0x85, 0xef, 0xc1, 0xa7, 0xee, 0x21, 0x3e, 0xd9, 0xe6, 0x06, 0x8e, 0x4f, 0x7e, 0x92, 0xbe
        /*0050*/ 	.byte	0xe9, 0xbc, 0xdd, 0x19, 0xa0, 0x01, 0xfa, 0x3e, 0x47, 0x5d, 0xc1, 0x16, 0x6c, 0xc1, 0x56, 0xbf
        /*0060*/ 	.byte	0x51, 0x55, 0x55, 0x55, 0x55, 0x55, 0xa5, 0x3f, 0x00, 0x00, 0x00, 0x00, 0x00, 0x00, 0xe0, 0xbf
        /*0070*/ 	.byte	0x00, 0x00, 0x00, 0x00, 0x00, 0x00, 0xf0, 0x3f, 0x00, 0x00, 0x00, 0x00, 0x00, 0x00, 0x00, 0x00
	.type		__cudart_i2opi_d,@object
	.size		__cudart_i2opi_d,(.L_0 - __cudart_i2opi_d)
__cudart_i2opi_d:
        /* <DEDUP_REMOVED lines=9> */
.L_0:


//--------------------- .nv.shared.reserved.0     --------------------------
	.section	.nv.shared.reserved.0,"aw",@nobits
	.weak		__nv_reservedSMEM_offset_0_alias
	.size		__nv_reservedSMEM_offset_0_alias, 0, 64
	.other		__nv_reservedSMEM_offset_0_alias,@"STO_CUDA_RESERVED_SHARED STV_DEFAULT"
__nv_reservedSMEM_offset_0_alias:
	.zero		0
	.zero		64


//--------------------- .nv.constant0._Z15integrandKernelPdS_ --------------------------
	.section	.nv.constant0._Z15integrandKernelPdS_,"a",@progbits
	.sectionflags	@""
	.align	4
.nv.constant0._Z15integrandKernelPdS_:
	.zero		912


//--------------------- SYMBOLS --------------------------

	.type		.nv.reservedSmem.offset0,@object
	.size		.nv.reservedSmem.offset0,0x4
